//
// Generated by NVIDIA NVVM Compiler
//
// Compiler Build ID: CL-36424714
// Cuda compilation tools, release 13.0, V13.0.88
// Based on NVVM 20.0.0
//

.version 9.0
.target sm_100
.address_size 64

	// .globl	_Z24CalculateHadamardProductPlS_i

.visible .entry _Z24CalculateHadamardProductPlS_i(
	.param .u64 .ptr .align 1 _Z24CalculateHadamardProductPlS_i_param_0,
	.param .u64 .ptr .align 1 _Z24CalculateHadamardProductPlS_i_param_1,
	.param .u32 _Z24CalculateHadamardProductPlS_i_param_2
)
{
	.reg .pred 	%p<2>;
	.reg .b32 	%r<12>;
	.reg .b64 	%rd<12>;

	ld.param.u64 	%rd1, [_Z24CalculateHadamardProductPlS_i_param_0];
	ld.param.u64 	%rd2, [_Z24CalculateHadamardProductPlS_i_param_1];
	ld.param.u32 	%r2, [_Z24CalculateHadamardProductPlS_i_param_2];
	mov.u32 	%r3, %tid.x;
	mov.u32 	%r4, %ntid.x;
	add.s32 	%r5, %r3, %r4;
	mov.u32 	%r6, %ctaid.x;
	add.s32 	%r1, %r5, %r6;
	mul.lo.s32 	%r7, %r2, %r2;
	setp.ge.u32 	%p1, %r1, %r7;
	@%p1 bra 	$L__BB0_2;
	cvta.to.global.u64 	%rd3, %rd1;
	cvta.to.global.u64 	%rd4, %rd2;
	mul.wide.u32 	%rd5, %r1, 8;
	add.s64 	%rd6, %rd3, %rd5;
	ld.global.u64 	%rd7, [%rd6];
	div.u32 	%r8, %r1, %r2;
	mul.lo.s32 	%r9, %r8, %r2;
	sub.s32 	%r10, %r1, %r9;
	mad.lo.s32 	%r11, %r10, %r2, %r8;
	mul.wide.u32 	%rd8, %r11, 8;
	add.s64 	%rd9, %rd4, %rd8;
	ld.global.u64 	%rd10, [%rd9];
	mul.lo.s64 	%rd11, %rd10, %rd7;
	st.global.u64 	[%rd6], %rd11;
$L__BB0_2:
	ret;

}
	// .globl	_Z7max_gpuPiS_S_i
.visible .entry _Z7max_gpuPiS_S_i(
	.param .u64 .ptr .align 1 _Z7max_gpuPiS_S_i_param_0,
	.param .u64 .ptr .align 1 _Z7max_gpuPiS_S_i_param_1,
	.param .u64 .ptr .align 1 _Z7max_gpuPiS_S_i_param_2,
	.param .u32 _Z7max_gpuPiS_S_i_param_3
)
{
	.reg .pred 	%p<2>;
	.reg .b32 	%r<15>;
	.reg .b64 	%rd<11>;

	ld.param.u64 	%rd1, [_Z7max_gpuPiS_S_i_param_0];
	ld.param.u64 	%rd2, [_Z7max_gpuPiS_S_i_param_1];
	ld.param.u64 	%rd3, [_Z7max_gpuPiS_S_i_param_2];
	ld.param.u32 	%r2, [_Z7max_gpuPiS_S_i_param_3];
	mov.u32 	%r3, %tid.x;
	mov.u32 	%r4, %ntid.x;
	mov.u32 	%r5, %ctaid.x;
	mov.u32 	%r6, %tid.y;
	mov.u32 	%r7, %ntid.y;
	mov.u32 	%r8, %ctaid.y;
	mad.lo.s32 	%r9, %r7, %r8, %r6;
	mov.u32 	%r10, %nctaid.x;
	mad.lo.s32 	%r11, %r9, %r10, %r5;
	mad.lo.s32 	%r1, %r11, %r4, %r3;
	setp.ge.u32 	%p1, %r1, %r2;
	@%p1 bra 	$L__BB1_2;
	cvta.to.global.u64 	%rd4, %rd3;
	cvta.to.global.u64 	%rd5, %rd1;
	cvta.to.global.u64 	%rd6, %rd2;
	mul.wide.u32 	%rd7, %r1, 4;
	add.s64 	%rd8, %rd5, %rd7;
	ld.global.u32 	%r12, [%rd8];
	add.s64 	%rd9, %rd6, %rd7;
	ld.global.u32 	%r13, [%rd9];
	max.s32 	%r14, %r12, %r13;
	add.s64 	%rd10, %rd4, %rd7;
	st.global.u32 	[%rd10], %r14;
$L__BB1_2:
	ret;

}
	// .globl	_Z17hadamard_quad_gpuPiS_S_i
.visible .entry _Z17hadamard_quad_gpuPiS_S_i(
	.param .u64 .ptr .align 1 _Z17hadamard_quad_gpuPiS_S_i_param_0,
	.param .u64 .ptr .align 1 _Z17hadamard_quad_gpuPiS_S_i_param_1,
	.param .u64 .ptr .align 1 _Z17hadamard_quad_gpuPiS_S_i_param_2,
	.param .u32 _Z17hadamard_quad_gpuPiS_S_i_param_3
)
{
	.reg .pred 	%p<2>;
	.reg .b32 	%r<20>;
	.reg .b64 	%rd<7>;

	ld.param.u64 	%rd1, [_Z17hadamard_quad_gpuPiS_S_i_param_2];
	ld.param.u32 	%r2, [_Z17hadamard_quad_gpuPiS_S_i_param_3];
	mov.u32 	%r3, %tid.x;
	mov.u32 	%r4, %ntid.x;
	mov.u32 	%r5, %ctaid.x;
	mov.u32 	%r6, %tid.y;
	mov.u32 	%r7, %ntid.y;
	mov.u32 	%r8, %ctaid.y;
	mad.lo.s32 	%r9, %r7, %r8, %r6;
	mov.u32 	%r10, %nctaid.x;
	mad.lo.s32 	%r11, %r9, %r10, %r5;
	mad.lo.s32 	%r1, %r11, %r4, %r3;
	mul.lo.s32 	%r12, %r2, %r2;
	shl.b32 	%r13, %r12, 2;
	setp.ge.u32 	%p1, %r1, %r13;
	@%p1 bra 	$L__BB2_2;
	cvta.to.global.u64 	%rd2, %rd1;
	rem.u32 	%r15, %r1, %r12;
	rem.u32 	%r16, %r1, %r2;
	sub.s32 	%r17, %r1, %r16;
	add.s32 	%r18, %r17, %r1;
	mul.wide.u32 	%rd3, %r18, 4;
	add.s64 	%rd4, %rd2, %rd3;
	st.global.u32 	[%rd4], %r15;
	add.s32 	%r19, %r18, %r2;
	mul.wide.u32 	%rd5, %r19, 4;
	add.s64 	%rd6, %rd2, %rd5;
	st.global.u32 	[%rd6], %r15;
$L__BB2_2:
	ret;

}


// ===== COMPILED SASS (sm_100) =====

	.target	sm_100

	.elftype	@"ET_EXEC"


//--------------------- .note.nv.tkinfo           --------------------------
	.section	.note.nv.tkinfo,"",@"SHT_NOTE"
	.sectionflags	@"SHF_NOTE_NV_TKINFO"
	.tkinfo
        /*0018*/ 	.word	0x00000002
        /*0030*/ 	.string	""
        /*0030*/ 	.string	"ptxas"
        /*0030*/ 	.string	"Cuda compilation tools, release 13.0, V13.0.88"
        /*0030*/ 	.string	"Build cuda_13.0.r13.0/compiler.36424714_0"
        /*0030*/ 	.string	"-arch sm_100 -m 64 "



//--------------------- .note.nv.cuinfo           --------------------------
	.section	.note.nv.cuinfo,"",@"SHT_NOTE"
	.sectionflags	@"SHF_NOTE_NV_CUINFO"
        /*0018*/ 	.short	0x0002
        /*001a*/ 	.short	0x0064
        /*001c*/ 	.short	0x0082
	.zero		2


//--------------------- .nv.info                  --------------------------
	.section	.nv.info,"",@"SHT_CUDA_INFO"
	.align	4


	//----- nvinfo : EIATTR_REGCOUNT
	.align		4
        /*0000*/ 	.byte	0x04, 0x2f
        /*0002*/ 	.short	(.L_1 - .L_0)
	.align		4
.L_0:
        /*0004*/ 	.word	index@(_Z24CalculateHadamardProductPlS_i)
        /*0008*/ 	.word	0x0000000e


	//----- nvinfo : EIATTR_FRAME_SIZE
	.align		4
.L_1:
        /*000c*/ 	.byte	0x04, 0x11
        /*000e*/ 	.short	(.L_3 - .L_2)
	.align		4
.L_2:
        /*0010*/ 	.word	index@(_Z24CalculateHadamardProductPlS_i)
        /*0014*/ 	.word	0x00000000


	//----- nvinfo : EIATTR_REGCOUNT
	.align		4
.L_3:
        /*0018*/ 	.byte	0x04, 0x2f
        /*001a*/ 	.short	(.L_5 - .L_4)
	.align		4
.L_4:
        /*001c*/ 	.word	index@(_Z7max_gpuPiS_S_i)
        /*0020*/ 	.word	0x0000000c


	//----- nvinfo : EIATTR_FRAME_SIZE
	.align		4
.L_5:
        /*0024*/ 	.byte	0x04, 0x11
        /*0026*/ 	.short	(.L_7 - .L_6)
	.align		4
.L_6:
        /*0028*/ 	.word	index@(_Z7max_gpuPiS_S_i)
        /*002c*/ 	.word	0x00000000


	//----- nvinfo : EIATTR_REGCOUNT
	.align		4
.L_7:
        /*0030*/ 	.byte	0x04, 0x2f
        /*0032*/ 	.short	(.L_9 - .L_8)
	.align		4
.L_8:
        /*0034*/ 	.word	index@(_Z17hadamard_quad_gpuPiS_S_i)
        /*0038*/ 	.word	0x0000000c


	//----- nvinfo : EIATTR_FRAME_SIZE
	.align		4
.L_9:
        /*003c*/ 	.byte	0x04, 0x11
        /*003e*/ 	.short	(.L_11 - .L_10)
	.align		4
.L_10:
        /*0040*/ 	.word	index@(_Z17hadamard_quad_gpuPiS_S_i)
        /*0044*/ 	.word	0x00000000


	//----- nvinfo : EIATTR_MIN_STACK_SIZE
	.align		4
.L_11:
        /*0048*/ 	.byte	0x04, 0x12
        /*004a*/ 	.short	(.L_13 - .L_12)
	.align		4
.L_12:
        /*004c*/ 	.word	index@(_Z17hadamard_quad_gpuPiS_S_i)
        /*0050*/ 	.word	0x00000000


	//----- nvinfo : EIATTR_MIN_STACK_SIZE
	.align		4
.L_13:
        /*0054*/ 	.byte	0x04, 0x12
        /*0056*/ 	.short	(.L_15 - .L_14)
	.align		4
.L_14:
        /*0058*/ 	.word	index@(_Z7max_gpuPiS_S_i)
        /*005c*/ 	.word	0x00000000


	//----- nvinfo : EIATTR_MIN_STACK_SIZE
	.align		4
.L_15:
        /*0060*/ 	.byte	0x04, 0x12
        /*0062*/ 	.short	(.L_17 - .L_16)
	.align		4
.L_16:
        /*0064*/ 	.word	index@(_Z24CalculateHadamardProductPlS_i)
        /*0068*/ 	.word	0x00000000
.L_17:


//--------------------- .nv.compat                --------------------------
	.section	.nv.compat,"",@"SHT_CUDA_COMPAT_INFO"
	.align	4
        /*0000*/ 	.byte	0x02, 0x09, 0x00, 0x00, 0x02, 0x02, 0x01, 0x00, 0x02, 0x05, 0x05, 0x00, 0x03, 0x07, 0x01, 0x01
        /*0010*/ 	.byte	0x02, 0x03, 0x00, 0x00, 0x02, 0x06, 0x01, 0x00, 0x04, 0x0b, 0x08, 0x00, 0x09, 0x00, 0x00, 0x00
        /*0020*/ 	.byte	0x00, 0x00, 0x00, 0x00


//--------------------- .nv.info._Z17hadamard_quad_gpuPiS_S_i --------------------------
	.section	.nv.info._Z17hadamard_quad_gpuPiS_S_i,"",@"SHT_CUDA_INFO"
	.sectionflags	@""
	.align	4


	//----- nvinfo : EIATTR_CUDA_API_VERSION
	.align		4
        /*0000*/ 	.byte	0x04, 0x37
        /*0002*/ 	.short	(.L_19 - .L_18)
.L_18:
        /*0004*/ 	.word	0x00000082


	//----- nvinfo : EIATTR_KPARAM_INFO
	.align		4
.L_19:
        /*0008*/ 	.byte	0x04, 0x17
        /*000a*/ 	.short	(.L_21 - .L_20)
.L_20:
        /*000c*/ 	.word	0x00000000
        /*0010*/ 	.short	0x0003
        /*0012*/ 	.short	0x0018
        /*0014*/ 	.byte	0x00, 0xf0, 0x11, 0x00


	//----- nvinfo : EIATTR_KPARAM_INFO
	.align		4
.L_21:
        /*0018*/ 	.byte	0x04, 0x17
        /*001a*/ 	.short	(.L_23 - .L_22)
.L_22:
        /*001c*/ 	.word	0x00000000
        /*0020*/ 	.short	0x0002
        /*0022*/ 	.short	0x0010
        /*0024*/ 	.byte	0x00, 0xf5, 0x21, 0x00


	//----- nvinfo : EIATTR_KPARAM_INFO
	.align		4
.L_23:
        /*0028*/ 	.byte	0x04, 0x17
        /*002a*/ 	.short	(.L_25 - .L_24)
.L_24:
        /*002c*/ 	.word	0x00000000
        /*0030*/ 	.short	0x0001
        /*0032*/ 	.short	0x0008
        /*0034*/ 	.byte	0x00, 0xf5, 0x21, 0x00


	//----- nvinfo : EIATTR_KPARAM_INFO
	.align		4
.L_25:
        /*0038*/ 	.byte	0x04, 0x17
        /*003a*/ 	.short	(.L_27 - .L_26)
.L_26:
        /*003c*/ 	.word	0x00000000
        /*0040*/ 	.short	0x0000
        /*0042*/ 	.short	0x0000
        /*0044*/ 	.byte	0x00, 0xf5, 0x21, 0x00


	//----- nvinfo : EIATTR_SPARSE_MMA_MASK
	.align		4
.L_27:
        /*0048*/ 	.byte	0x03, 0x50
        /*004a*/ 	.short	0x0000


	//----- nvinfo : EIATTR_MAXREG_COUNT
	.align		4
        /*004c*/ 	.byte	0x03, 0x1b
        /*004e*/ 	.short	0x00ff


	//----- nvinfo : EIATTR_MERCURY_ISA_VERSION
	.align		4
        /*0050*/ 	.byte	0x03, 0x5f
        /*0052*/ 	.short	0x0101


	//----- nvinfo : EIATTR_VRC_CTA_INIT_COUNT
	.align		4
        /*0054*/ 	.byte	0x02, 0x4a
	.zero		1
	.zero		1


	//----- nvinfo : EIATTR_EXIT_INSTR_OFFSETS
	.align		4
        /*0058*/ 	.byte	0x04, 0x1c
        /*005a*/ 	.short	(.L_29 - .L_28)


	//   ....[0]....
.L_28:
        /*005c*/ 	.word	0x000000f0


	//   ....[1]....
        /*0060*/ 	.word	0x000003a0


	//----- nvinfo : EIATTR_CBANK_PARAM_SIZE
	.align		4
.L_29:
        /*0064*/ 	.byte	0x03, 0x19
        /*0066*/ 	.short	0x001c


	//----- nvinfo : EIATTR_PARAM_CBANK
	.align		4
        /*0068*/ 	.byte	0x04, 0x0a
        /*006a*/ 	.short	(.L_31 - .L_30)
	.align		4
.L_30:
        /*006c*/ 	.word	index@(.nv.constant0._Z17hadamard_quad_gpuPiS_S_i)
        /*0070*/ 	.short	0x0380
        /*0072*/ 	.short	0x001c


	//----- nvinfo : EIATTR_SW_WAR
	.align		4
.L_31:
        /*0074*/ 	.byte	0x04, 0x36
        /*0076*/ 	.short	(.L_33 - .L_32)
.L_32:
        /*0078*/ 	.word	0x00000008
.L_33:


//--------------------- .nv.info._Z7max_gpuPiS_S_i --------------------------
	.section	.nv.info._Z7max_gpuPiS_S_i,"",@"SHT_CUDA_INFO"
	.sectionflags	@""
	.align	4


	//----- nvinfo : EIATTR_CUDA_API_VERSION
	.align		4
        /*0000*/ 	.byte	0x04, 0x37
        /*0002*/ 	.short	(.L_35 - .L_34)
.L_34:
        /*0004*/ 	.word	0x00000082


	//----- nvinfo : EIATTR_KPARAM_INFO
	.align		4
.L_35:
        /*0008*/ 	.byte	0x04, 0x17
        /*000a*/ 	.short	(.L_37 - .L_36)
.L_36:
        /*000c*/ 	.word	0x00000000
        /*0010*/ 	.short	0x0003
        /*0012*/ 	.short	0x0018
        /*0014*/ 	.byte	0x00, 0xf0, 0x11, 0x00


	//----- nvinfo : EIATTR_KPARAM_INFO
	.align		4
.L_37:
        /*0018*/ 	.byte	0x04, 0x17
        /*001a*/ 	.short	(.L_39 - .L_38)
.L_38:
        /*001c*/ 	.word	0x00000000
        /*0020*/ 	.short	0x0002
        /*0022*/ 	.short	0x0010
        /*0024*/ 	.byte	0x00, 0xf5, 0x21, 0x00


	//----- nvinfo : EIATTR_KPARAM_INFO
	.align		4
.L_39:
        /*0028*/ 	.byte	0x04, 0x17
        /*002a*/ 	.short	(.L_41 - .L_40)
.L_40:
        /*002c*/ 	.word	0x00000000
        /*0030*/ 	.short	0x0001
        /*0032*/ 	.short	0x0008
        /*0034*/ 	.byte	0x00, 0xf5, 0x21, 0x00


	//----- nvinfo : EIATTR_KPARAM_INFO
	.align		4
.L_41:
        /*0038*/ 	.byte	0x04, 0x17
        /*003a*/ 	.short	(.L_43 - .L_42)
.L_42:
        /*003c*/ 	.word	0x00000000
        /*0040*/ 	.short	0x0000
        /*0042*/ 	.short	0x0000
        /*0044*/ 	.byte	0x00, 0xf5, 0x21, 0x00


	//----- nvinfo : EIATTR_SPARSE_MMA_MASK
	.align		4
.L_43:
        /*0048*/ 	.byte	0x03, 0x50
        /*004a*/ 	.short	0x0000


	//----- nvinfo : EIATTR_MAXREG_COUNT
	.align		4
        /*004c*/ 	.byte	0x03, 0x1b
        /*004e*/ 	.short	0x00ff


	//----- nvinfo : EIATTR_MERCURY_ISA_VERSION
	.align		4
        /*0050*/ 	.byte	0x03, 0x5f
        /*0052*/ 	.short	0x0101


	//----- nvinfo : EIATTR_VRC_CTA_INIT_COUNT
	.align		4
        /*0054*/ 	.byte	0x02, 0x4a
	.zero		1
	.zero		1


	//----- nvinfo : EIATTR_EXIT_INSTR_OFFSETS
	.align		4
        /*0058*/ 	.byte	0x04, 0x1c
        /*005a*/ 	.short	(.L_45 - .L_44)


	//   ....[0]....
.L_44:
        /*005c*/ 	.word	0x000000d0


	//   ....[1]....
        /*0060*/ 	.word	0x00000190


	//----- nvinfo : EIATTR_CBANK_PARAM_SIZE
	.align		4
.L_45:
        /*0064*/ 	.byte	0x03, 0x19
        /*0066*/ 	.short	0x001c


	//----- nvinfo : EIATTR_PARAM_CBANK
	.align		4
        /*0068*/ 	.byte	0x04, 0x0a
        /*006a*/ 	.short	(.L_47 - .L_46)
	.align		4
.L_46:
        /*006c*/ 	.word	index@(.nv.constant0._Z7max_gpuPiS_S_i)
        /*0070*/ 	.short	0x0380
        /*0072*/ 	.short	0x001c


	//----- nvinfo : EIATTR_SW_WAR
	.align		4
.L_47:
        /*0074*/ 	.byte	0x04, 0x36
        /*0076*/ 	.short	(.L_49 - .L_48)
.L_48:
        /*0078*/ 	.word	0x00000008
.L_49:


//--------------------- .nv.info._Z24CalculateHadamardProductPlS_i --------------------------
	.section	.nv.info._Z24CalculateHadamardProductPlS_i,"",@"SHT_CUDA_INFO"
	.sectionflags	@""
	.align	4


	//----- nvinfo : EIATTR_CUDA_API_VERSION
	.align		4
        /*0000*/ 	.byte	0x04, 0x37
        /*0002*/ 	.short	(.L_51 - .L_50)
.L_50:
        /*0004*/ 	.word	0x00000082


	//----- nvinfo : EIATTR_KPARAM_INFO
	.align		4
.L_51:
        /*0008*/ 	.byte	0x04, 0x17
        /*000a*/ 	.short	(.L_53 - .L_52)
.L_52:
        /*000c*/ 	.word	0x00000000
        /*0010*/ 	.short	0x0002
        /*0012*/ 	.short	0x0010
        /*0014*/ 	.byte	0x00, 0xf0, 0x11, 0x00


	//----- nvinfo : EIATTR_KPARAM_INFO
	.align		4
.L_53:
        /*0018*/ 	.byte	0x04, 0x17
        /*001a*/ 	.short	(.L_55 - .L_54)
.L_54:
        /*001c*/ 	.word	0x00000000
        /*0020*/ 	.short	0x0001
        /*0022*/ 	.short	0x0008
        /*0024*/ 	.byte	0x00, 0xf5, 0x21, 0x00


	//----- nvinfo : EIATTR_KPARAM_INFO
	.align		4
.L_55:
        /*0028*/ 	.byte	0x04, 0x17
        /*002a*/ 	.short	(.L_57 - .L_56)
.L_56:
        /*002c*/ 	.word	0x00000000
        /*0030*/ 	.short	0x0000
        /*0032*/ 	.short	0x0000
        /*0034*/ 	.byte	0x00, 0xf5, 0x21, 0x00


	//----- nvinfo : EIATTR_SPARSE_MMA_MASK
	.align		4
.L_57:
        /*0038*/ 	.byte	0x03, 0x50
        /*003a*/ 	.short	0x0000


	//----- nvinfo : EIATTR_MAXREG_COUNT
	.align		4
        /*003c*/ 	.byte	0x03, 0x1b
        /*003e*/ 	.short	0x00ff


	//----- nvinfo : EIATTR_MERCURY_ISA_VERSION
	.align		4
        /*0040*/ 	.byte	0x03, 0x5f
        /*0042*/ 	.short	0x0101


	//----- nvinfo : EIATTR_VRC_CTA_INIT_COUNT
	.align		4
        /*0044*/ 	.byte	0x02, 0x4a
	.zero		1
	.zero		1


	//----- nvinfo : EIATTR_EXIT_INSTR_OFFSETS
	.align		4
        /*0048*/ 	.byte	0x04, 0x1c
        /*004a*/ 	.short	(.L_59 - .L_58)


	//   ....[0]....
.L_58:
        /*004c*/ 	.word	0x00000080


	//   ....[1]....
        /*0050*/ 	.word	0x000002a0


	//----- nvinfo : EIATTR_CBANK_PARAM_SIZE
	.align		4
.L_59:
        /*0054*/ 	.byte	0x03, 0x19
        /*0056*/ 	.short	0x0014


	//----- nvinfo : EIATTR_PARAM_CBANK
	.align		4
        /*0058*/ 	.byte	0x04, 0x0a
        /*005a*/ 	.short	(.L_61 - .L_60)
	.align		4
.L_60:
        /*005c*/ 	.word	index@(.nv.constant0._Z24CalculateHadamardProductPlS_i)
        /*0060*/ 	.short	0x0380
        /*0062*/ 	.short	0x0014


	//----- nvinfo : EIATTR_SW_WAR
	.align		4
.L_61:
        /*0064*/ 	.byte	0x04, 0x36
        /*0066*/ 	.short	(.L_63 - .L_62)
.L_62:
        /*0068*/ 	.word	0x00000008
.L_63:


//--------------------- .nv.callgraph             --------------------------
	.section	.nv.callgraph,"",@"SHT_CUDA_CALLGRAPH"
	.align	4
	.sectionentsize	8
	.align		4
        /*0000*/ 	.word	0x00000000
	.align		4
        /*0004*/ 	.word	0xffffffff
	.align		4
        /*0008*/ 	.word	0x00000000
	.align		4
        /*000c*/ 	.word	0xfffffffe
	.align		4
        /*0010*/ 	.word	0x00000000
	.align		4
        /*0014*/ 	.word	0xfffffffd
	.align		4
        /*0018*/ 	.word	0x00000000
	.align		4
        /*001c*/ 	.word	0xfffffffc


//--------------------- .text._Z17hadamard_quad_gpuPiS_S_i --------------------------
	.section	.text._Z17hadamard_quad_gpuPiS_S_i,"ax",@progbits
	.align	128
        .global         _Z17hadamard_quad_gpuPiS_S_i
        .type           _Z17hadamard_quad_gpuPiS_S_i,@function
        .size           _Z17hadamard_quad_gpuPiS_S_i,(.L_x_3 - _Z17hadamard_quad_gpuPiS_S_i)
        .other          _Z17hadamard_quad_gpuPiS_S_i,@"STO_CUDA_ENTRY STV_DEFAULT"
_Z17hadamard_quad_gpuPiS_S_i:
.text._Z17hadamard_quad_gpuPiS_S_i:
[----:B------:R-:W-:Y:S01]  /*0000*/  LDC R1, c[0x0][0x37c] ;  /* 0x0000df00ff017b82 */ /* 0x000fe20000000800 */
[----:B------:R-:W0:Y:S01]  /*0010*/  S2R R0, SR_TID.Y ;  /* 0x0000000000007919 */ /* 0x000e220000002200 */
[----:B------:R-:W1:Y:S06]  /*0020*/  LDCU UR6, c[0x0][0x360] ;  /* 0x00006c00ff0677ac */ /* 0x000e6c0008000800 */
[----:B------:R-:W2:Y:S01]  /*0030*/  S2UR UR5, SR_CTAID.X ;  /* 0x00000000000579c3 */ /* 0x000ea20000002500 */
[----:B------:R-:W0:Y:S01]  /*0040*/  S2R R5, SR_CTAID.Y ;  /* 0x0000000000057919 */ /* 0x000e220000002600 */
[----:B------:R-:W0:Y:S01]  /*0050*/  LDCU UR4, c[0x0][0x364] ;  /* 0x00006c80ff0477ac */ /* 0x000e220008000800 */
[----:B------:R-:W1:Y:S01]  /*0060*/  S2R R3, SR_TID.X ;  /* 0x0000000000037919 */ /* 0x000e620000002100 */
[----:B------:R-:W3:Y:S04]  /*0070*/  LDCU UR8, c[0x0][0x398] ;  /* 0x00007300ff0877ac */ /* 0x000ee80008000800 */
[----:B------:R-:W2:Y:S01]  /*0080*/  LDC R7, c[0x0][0x370] ;  /* 0x0000dc00ff077b82 */ /* 0x000ea20000000800 */
[----:B0-----:R-:W-:Y:S01]  /*0090*/  IMAD R0, R5, UR4, R0 ;  /* 0x0000000405007c24 */ /* 0x001fe2000f8e0200 */
[----:B---3--:R-:W-:-:S03]  /*00a0*/  UIMAD UR4, UR8, UR8, URZ ;  /* 0x00000008080472a4 */ /* 0x008fc6000f8e02ff */
[----:B--2---:R-:W-:Y:S01]  /*00b0*/  IMAD R0, R0, R7, UR5 ;  /* 0x0000000500007e24 */ /* 0x004fe2000f8e0207 */
[----:B------:R-:W-:-:S03]  /*00c0*/  USHF.L.U32 UR5, UR4, 0x2, URZ ;  /* 0x0000000204057899 */ /* 0x000fc600080006ff */
[----:B-1----:R-:W-:-:S05]  /*00d0*/  IMAD R0, R0, UR6, R3 ;  /* 0x0000000600007c24 */ /* 0x002fca000f8e0203 */
[----:B------:R-:W-:-:S13]  /*00e0*/  ISETP.GE.U32.AND P0, PT, R0, UR5, PT ;  /* 0x0000000500007c0c */ /* 0x000fda000bf06070 */
[----:B------:R-:W-:Y:S05]  /*00f0*/  @P0 EXIT ;  /* 0x000000000000094d */ /* 0x000fea0003800000 */
[----:B------:R-:W0:Y:S01]  /*0100*/  I2F.U32.RP R7, UR8 ;  /* 0x0000000800077d06 */ /* 0x000e220008209000 */
[----:B------:R-:W-:Y:S01]  /*0110*/  ISETP.NE.U32.AND P1, PT, RZ, UR8, PT ;  /* 0x00000008ff007c0c */ /* 0x000fe2000bf25070 */
[----:B------:R-:W1:Y:S06]  /*0120*/  LDCU.64 UR6, c[0x0][0x358] ;  /* 0x00006b00ff0677ac */ /* 0x000e6c0008000a00 */
[----:B------:R-:W2:Y:S08]  /*0130*/  I2F.U32.RP R6, UR4 ;  /* 0x0000000400067d06 */ /* 0x000eb00008209000 */
[----:B0-----:R-:W0:Y:S08]  /*0140*/  MUFU.RCP R7, R7 ;  /* 0x0000000700077308 */ /* 0x001e300000001000 */
[----:B--2---:R-:W2:Y:S01]  /*0150*/  MUFU.RCP R6, R6 ;  /* 0x0000000600067308 */ /* 0x004ea20000001000 */
[----:B0-----:R-:W-:Y:S01]  /*0160*/  IADD3 R4, PT, PT, R7, 0xffffffe, RZ ;  /* 0x0ffffffe07047810 */ /* 0x001fe20007ffe0ff */
[----:B------:R-:W-:-:S06]  /*0170*/  IMAD R7, RZ, RZ, -UR4 ;  /* 0x80000004ff077e24 */ /* 0x000fcc000f8e02ff */
[----:B------:R0:W3:Y:S01]  /*0180*/  F2I.FTZ.U32.TRUNC.NTZ R5, R4 ;  /* 0x0000000400057305 */ /* 0x0000e2000021f000 */
[----:B--2---:R-:W-:-:S07]  /*0190*/  VIADD R2, R6, 0xffffffe ;  /* 0x0ffffffe06027836 */ /* 0x004fce0000000000 */
[----:B------:R2:W4:Y:S01]  /*01a0*/  F2I.FTZ.U32.TRUNC.NTZ R3, R2 ;  /* 0x0000000200037305 */ /* 0x000522000021f000 */
[----:B0-----:R-:W-:Y:S01]  /*01b0*/  HFMA2 R4, -RZ, RZ, 0, 0 ;  /* 0x00000000ff047431 */ /* 0x001fe200000001ff */
[----:B---3--:R-:W-:Y:S01]  /*01c0*/  IADD3 R9, PT, PT, RZ, -R5, RZ ;  /* 0x80000005ff097210 */ /* 0x008fe20007ffe0ff */
[----:B--2---:R-:W-:-:S04]  /*01d0*/  IMAD.MOV.U32 R2, RZ, RZ, RZ ;  /* 0x000000ffff027224 */ /* 0x004fc800078e00ff */
[----:B------:R-:W-:Y:S02]  /*01e0*/  IMAD R9, R9, UR8, RZ ;  /* 0x0000000809097c24 */ /* 0x000fe4000f8e02ff */
[----:B----4-:R-:W-:Y:S02]  /*01f0*/  IMAD R7, R7, R3, RZ ;  /* 0x0000000307077224 */ /* 0x010fe400078e02ff */
[----:B------:R-:W-:-:S04]  /*0200*/  IMAD.HI.U32 R5, R5, R9, R4 ;  /* 0x0000000905057227 */ /* 0x000fc800078e0004 */
[----:B------:R-:W-:-:S04]  /*0210*/  IMAD.HI.U32 R3, R3, R7, R2 ;  /* 0x0000000703037227 */ /* 0x000fc800078e0002 */
[----:B------:R-:W-:-:S04]  /*0220*/  IMAD.HI.U32 R5, R5, R0, RZ ;  /* 0x0000000005057227 */ /* 0x000fc800078e00ff */
[----:B------:R-:W-:Y:S01]  /*0230*/  IMAD.HI.U32 R3, R3, R0, RZ ;  /* 0x0000000003037227 */ /* 0x000fe200078e00ff */
[----:B------:R-:W-:-:S03]  /*0240*/  IADD3 R5, PT, PT, -R5, RZ, RZ ;  /* 0x000000ff05057210 */ /* 0x000fc60007ffe1ff */
[----:B------:R-:W-:Y:S02]  /*0250*/  IMAD.MOV R3, RZ, RZ, -R3 ;  /* 0x000000ffff037224 */ /* 0x000fe400078e0a03 */
[--C-:B------:R-:W-:Y:S02]  /*0260*/  IMAD R9, R5, UR8, R0.reuse ;  /* 0x0000000805097c24 */ /* 0x100fe4000f8e0200 */
[----:B------:R-:W-:Y:S01]  /*0270*/  IMAD R7, R3, UR4, R0 ;  /* 0x0000000403077c24 */ /* 0x000fe2000f8e0200 */
[----:B------:R-:W0:Y:S02]  /*0280*/  LDC.64 R4, c[0x0][0x390] ;  /* 0x0000e400ff047b82 */ /* 0x000e240000000a00 */
[----:B------:R-:W-:Y:S02]  /*0290*/  ISETP.GE.U32.AND P0, PT, R9, UR8, PT ;  /* 0x0000000809007c0c */ /* 0x000fe4000bf06070 */
[----:B------:R-:W-:-:S11]  /*02a0*/  ISETP.GE.U32.AND P2, PT, R7, UR4, PT ;  /* 0x0000000407007c0c */ /* 0x000fd6000bf46070 */
[----:B------:R-:W-:Y:S02]  /*02b0*/  @P0 IADD3 R9, PT, PT, R9, -UR8, RZ ;  /* 0x8000000809090c10 */ /* 0x000fe4000fffe0ff */
[----:B------:R-:W-:Y:S02]  /*02c0*/  @P2 IADD3 R7, PT, PT, R7, -UR4, RZ ;  /* 0x8000000407072c10 */ /* 0x000fe4000fffe0ff */
[----:B------:R-:W-:Y:S02]  /*02d0*/  ISETP.GE.U32.AND P0, PT, R9, UR8, PT ;  /* 0x0000000809007c0c */ /* 0x000fe4000bf06070 */
[----:B------:R-:W-:-:S11]  /*02e0*/  ISETP.GE.U32.AND P2, PT, R7, UR4, PT ;  /* 0x0000000407007c0c */ /* 0x000fd6000bf46070 */
[----:B------:R-:W-:Y:S01]  /*02f0*/  @P0 VIADD R9, R9, -UR8 ;  /* 0x8000000809090c36 */ /* 0x000fe20008000000 */
[----:B------:R-:W-:Y:S02]  /*0300*/  ISETP.NE.U32.AND P0, PT, RZ, UR4, PT ;  /* 0x00000004ff007c0c */ /* 0x000fe4000bf05070 */
[----:B------:R-:W-:Y:S02]  /*0310*/  @!P1 LOP3.LUT R9, RZ, UR8, RZ, 0x33, !PT ;  /* 0x00000008ff099c12 */ /* 0x000fe4000f8e33ff */
[----:B------:R-:W-:Y:S02]  /*0320*/  @P2 IADD3 R7, PT, PT, R7, -UR4, RZ ;  /* 0x8000000407072c10 */ /* 0x000fe4000fffe0ff */
[----:B------:R-:W-:-:S04]  /*0330*/  IADD3 R3, PT, PT, R0, R0, -R9 ;  /* 0x0000000000037210 */ /* 0x000fc80007ffe809 */
[C---:B------:R-:W-:Y:S01]  /*0340*/  IADD3 R9, PT, PT, R3.reuse, UR8, RZ ;  /* 0x0000000803097c10 */ /* 0x040fe2000fffe0ff */
[--C-:B0-----:R-:W-:Y:S02]  /*0350*/  IMAD.WIDE.U32 R2, R3, 0x4, R4.reuse ;  /* 0x0000000403027825 */ /* 0x101fe400078e0004 */
[----:B------:R-:W-:Y:S02]  /*0360*/  @!P0 LOP3.LUT R7, RZ, UR4, RZ, 0x33, !PT ;  /* 0x00000004ff078c12 */ /* 0x000fe4000f8e33ff */
[----:B------:R-:W-:-:S03]  /*0370*/  IMAD.WIDE.U32 R4, R9, 0x4, R4 ;  /* 0x0000000409047825 */ /* 0x000fc600078e0004 */
[----:B-1----:R-:W-:Y:S04]  /*0380*/  STG.E desc[UR6][R2.64], R7 ;  /* 0x0000000702007986 */ /* 0x002fe8000c101906 */
[----:B------:R-:W-:Y:S01]  /*0390*/  STG.E desc[UR6][R4.64], R7 ;  /* 0x0000000704007986 */ /* 0x000fe2000c101906 */
[----:B------:R-:W-:Y:S05]  /*03a0*/  EXIT ;  /* 0x000000000000794d */ /* 0x000fea0003800000 */
.L_x_0:
[----:B------:R-:W-:-:S00]  /*03b0*/  BRA `(.L_x_0) ;  /* 0xfffffffc00fc7947 */ /* 0x000fc0000383ffff */
[----:B------:R-:W-:-:S00]  /*03c0*/  NOP ;  /* 0x0000000000007918 */ /* 0x000fc00000000000 */
        /* <DEDUP_REMOVED lines=11> */
.L_x_3:


//--------------------- .text._Z7max_gpuPiS_S_i   --------------------------
	.section	.text._Z7max_gpuPiS_S_i,"ax",@progbits
	.align	128
        .global         _Z7max_gpuPiS_S_i
        .type           _Z7max_gpuPiS_S_i,@function
        .size           _Z7max_gpuPiS_S_i,(.L_x_4 - _Z7max_gpuPiS_S_i)
        .other          _Z7max_gpuPiS_S_i,@"STO_CUDA_ENTRY STV_DEFAULT"
_Z7max_gpuPiS_S_i:
.text._Z7max_gpuPiS_S_i:
        /* <DEDUP_REMOVED lines=9> */
[----:B0-----:R-:W-:-:S04]  /*0090*/  IMAD R0, R3, UR6, R0 ;  /* 0x0000000603007c24 */ /* 0x001fc8000f8e0200 */
[----:B--2---:R-:W-:-:S04]  /*00a0*/  IMAD R0, R0, R5, UR5 ;  /* 0x0000000500007e24 */ /* 0x004fc8000f8e0205 */
[----:B-1----:R-:W-:-:S05]  /*00b0*/  IMAD R9, R0, UR4, R9 ;  /* 0x0000000400097c24 */ /* 0x002fca000f8e0209 */
[----:B---3--:R-:W-:-:S13]  /*00c0*/  ISETP.GE.U32.AND P0, PT, R9, UR7, PT ;  /* 0x0000000709007c0c */ /* 0x008fda000bf06070 */
[----:B------:R-:W-:Y:S05]  /*00d0*/  @P0 EXIT ;  /* 0x000000000000094d */ /* 0x000fea0003800000 */
[----:B------:R-:W0:Y:S01]  /*00e0*/  LDC.64 R2, c[0x0][0x380] ;  /* 0x0000e000ff027b82 */ /* 0x000e220000000a00 */
[----:B------:R-:W1:Y:S07]  /*00f0*/  LDCU.64 UR4, c[0x0][0x358] ;  /* 0x00006b00ff0477ac */ /* 0x000e6e0008000a00 */
[----:B------:R-:W2:Y:S08]  /*0100*/  LDC.64 R4, c[0x0][0x388] ;  /* 0x0000e200ff047b82 */ /* 0x000eb00000000a00 */
[----:B------:R-:W3:Y:S01]  /*0110*/  LDC.64 R6, c[0x0][0x390] ;  /* 0x0000e400ff067b82 */ /* 0x000ee20000000a00 */
[----:B0-----:R-:W-:-:S06]  /*0120*/  IMAD.WIDE.U32 R2, R9, 0x4, R2 ;  /* 0x0000000409027825 */ /* 0x001fcc00078e0002 */
[----:B-1----:R-:W4:Y:S01]  /*0130*/  LDG.E R2, desc[UR4][R2.64] ;  /* 0x0000000402027981 */ /* 0x002f22000c1e1900 */
[----:B--2---:R-:W-:-:S06]  /*0140*/  IMAD.WIDE.U32 R4, R9, 0x4, R4 ;  /* 0x0000000409047825 */ /* 0x004fcc00078e0004 */
[----:B------:R-:W4:Y:S01]  /*0150*/  LDG.E R5, desc[UR4][R4.64] ;  /* 0x0000000404057981 */ /* 0x000f22000c1e1900 */
[----:B---3--:R-:W-:Y:S01]  /*0160*/  IMAD.WIDE.U32 R6, R9, 0x4, R6 ;  /* 0x0000000409067825 */ /* 0x008fe200078e0006 */
[----:B----4-:R-:W-:-:S05]  /*0170*/  VIMNMX R9, PT, PT, R2, R5, !PT ;  /* 0x0000000502097248 */ /* 0x010fca0007fe0100 */
[----:B------:R-:W-:Y:S01]  /*0180*/  STG.E desc[UR4][R6.64], R9 ;  /* 0x0000000906007986 */ /* 0x000fe2000c101904 */
[----:B------:R-:W-:Y:S05]  /*0190*/  EXIT ;  /* 0x000000000000794d */ /* 0x000fea0003800000 */
.L_x_1:
        /* <DEDUP_REMOVED lines=14> */
.L_x_4:


//--------------------- .text._Z24CalculateHadamardProductPlS_i --------------------------
	.section	.text._Z24CalculateHadamardProductPlS_i,"ax",@progbits
	.align	128
        .global         _Z24CalculateHadamardProductPlS_i
        .type           _Z24CalculateHadamardProductPlS_i,@function
        .size           _Z24CalculateHadamardProductPlS_i,(.L_x_5 - _Z24CalculateHadamardProductPlS_i)
        .other          _Z24CalculateHadamardProductPlS_i,@"STO_CUDA_ENTRY STV_DEFAULT"
_Z24CalculateHadamardProductPlS_i:
.text._Z24CalculateHadamardProductPlS_i:
[----:B------:R-:W-:Y:S01]  /*0000*/  LDC R1, c[0x0][0x37c] ;  /* 0x0000df00ff017b82 */ /* 0x000fe20000000800 */
[----:B------:R-:W0:Y:S01]  /*0010*/  S2R R5, SR_TID.X ;  /* 0x0000000000057919 */ /* 0x000e220000002100 */
[----:B------:R-:W1:Y:S01]  /*0020*/  LDCU UR6, c[0x0][0x390] ;  /* 0x00007200ff0677ac */ /* 0x000e620008000800 */
[----:B------:R-:W0:Y:S01]  /*0030*/  S2R R0, SR_CTAID.X ;  /* 0x0000000000007919 */ /* 0x000e220000002500 */
[----:B------:R-:W0:Y:S01]  /*0040*/  LDCU UR5, c[0x0][0x360] ;  /* 0x00006c00ff0577ac */ /* 0x000e220008000800 */
[----:B-1----:R-:W-:Y:S01]  /*0050*/  UIMAD UR4, UR6, UR6, URZ ;  /* 0x00000006060472a4 */ /* 0x002fe2000f8e02ff */
[----:B0-----:R-:W-:-:S05]  /*0060*/  IADD3 R5, PT, PT, R0, UR5, R5 ;  /* 0x0000000500057c10 */ /* 0x001fca000fffe005 */
[----:B------:R-:W-:-:S13]  /*0070*/  ISETP.GE.U32.AND P0, PT, R5, UR4, PT ;  /* 0x0000000405007c0c */ /* 0x000fda000bf06070 */
[----:B------:R-:W-:Y:S05]  /*0080*/  @P0 EXIT ;  /* 0x000000000000094d */ /* 0x000fea0003800000 */
[----:B------:R-:W0:Y:S01]  /*0090*/  I2F.U32.RP R0, UR6 ;  /* 0x0000000600007d06 */ /* 0x000e220008209000 */
[----:B------:R-:W-:Y:S01]  /*00a0*/  ISETP.NE.U32.AND P2, PT, RZ, UR6, PT ;  /* 0x00000006ff007c0c */ /* 0x000fe2000bf45070 */
[----:B------:R-:W1:Y:S06]  /*00b0*/  LDCU.64 UR4, c[0x0][0x358] ;  /* 0x00006b00ff0477ac */ /* 0x000e6c0008000a00 */
[----:B0-----:R-:W0:Y:S02]  /*00c0*/  MUFU.RCP R0, R0 ;  /* 0x0000000000007308 */ /* 0x001e240000001000 */
[----:B0-----:R-:W-:-:S06]  /*00d0*/  IADD3 R2, PT, PT, R0, 0xffffffe, RZ ;  /* 0x0ffffffe00027810 */ /* 0x001fcc0007ffe0ff */
[----:B------:R0:W2:Y:S02]  /*00e0*/  F2I.FTZ.U32.TRUNC.NTZ R3, R2 ;  /* 0x0000000200037305 */ /* 0x0000a4000021f000 */
[----:B0-----:R-:W-:Y:S01]  /*00f0*/  HFMA2 R2, -RZ, RZ, 0, 0 ;  /* 0x00000000ff027431 */ /* 0x001fe200000001ff */
[----:B--2---:R-:W-:-:S05]  /*0100*/  IADD3 R7, PT, PT, RZ, -R3, RZ ;  /* 0x80000003ff077210 */ /* 0x004fca0007ffe0ff */
[----:B------:R-:W-:-:S04]  /*0110*/  IMAD R7, R7, UR6, RZ ;  /* 0x0000000607077c24 */ /* 0x000fc8000f8e02ff */
[----:B------:R-:W-:-:S06]  /*0120*/  IMAD.HI.U32 R4, R3, R7, R2 ;  /* 0x0000000703047227 */ /* 0x000fcc00078e0002 */
[----:B------:R-:W-:-:S04]  /*0130*/  IMAD.HI.U32 R4, R4, R5, RZ ;  /* 0x0000000504047227 */ /* 0x000fc800078e00ff */
[----:B------:R-:W-:-:S04]  /*0140*/  IMAD.MOV R6, RZ, RZ, -R4 ;  /* 0x000000ffff067224 */ /* 0x000fc800078e0a04 */
[----:B------:R-:W-:Y:S02]  /*0150*/  IMAD R3, R6, UR6, R5 ;  /* 0x0000000606037c24 */ /* 0x000fe4000f8e0205 */
[----:B------:R-:W0:Y:S03]  /*0160*/  LDC.64 R6, c[0x0][0x388] ;  /* 0x0000e200ff067b82 */ /* 0x000e260000000a00 */
[----:B------:R-:W-:-:S13]  /*0170*/  ISETP.GE.U32.AND P0, PT, R3, UR6, PT ;  /* 0x0000000603007c0c */ /* 0x000fda000bf06070 */
[----:B------:R-:W-:Y:S02]  /*0180*/  @P0 IADD3 R3, PT, PT, R3, -UR6, RZ ;  /* 0x8000000603030c10 */ /* 0x000fe4000fffe0ff */
[----:B------:R-:W-:Y:S02]  /*0190*/  @P0 IADD3 R4, PT, PT, R4, 0x1, RZ ;  /* 0x0000000104040810 */ /* 0x000fe40007ffe0ff */
[----:B------:R-:W-:Y:S02]  /*01a0*/  ISETP.GE.U32.AND P1, PT, R3, UR6, PT ;  /* 0x0000000603007c0c */ /* 0x000fe4000bf26070 */
[----:B------:R-:W2:Y:S11]  /*01b0*/  LDC.64 R2, c[0x0][0x380] ;  /* 0x0000e000ff027b82 */ /* 0x000eb60000000a00 */
[----:B------:R-:W-:Y:S01]  /*01c0*/  @P1 VIADD R4, R4, 0x1 ;  /* 0x0000000104041836 */ /* 0x000fe20000000000 */
[----:B------:R-:W-:-:S04]  /*01d0*/  @!P2 LOP3.LUT R4, RZ, UR6, RZ, 0x33, !PT ;  /* 0x00000006ff04ac12 */ /* 0x000fc8000f8e33ff */
[----:B------:R-:W-:-:S05]  /*01e0*/  IADD3 R0, PT, PT, -R4, RZ, RZ ;  /* 0x000000ff04007210 */ /* 0x000fca0007ffe1ff */
[----:B------:R-:W-:Y:S02]  /*01f0*/  IMAD R9, R0, UR6, R5 ;  /* 0x0000000600097c24 */ /* 0x000fe4000f8e0205 */
[----:B--2---:R-:W-:-:S04]  /*0200*/  IMAD.WIDE.U32 R2, R5, 0x8, R2 ;  /* 0x0000000805027825 */ /* 0x004fc800078e0002 */
[----:B------:R-:W-:Y:S02]  /*0210*/  IMAD R9, R9, UR6, R4 ;  /* 0x0000000609097c24 */ /* 0x000fe4000f8e0204 */
[----:B-1----:R-:W2:Y:S02]  /*0220*/  LDG.E.64 R4, desc[UR4][R2.64] ;  /* 0x0000000402047981 */ /* 0x002ea4000c1e1b00 */
[----:B0-----:R-:W-:-:S06]  /*0230*/  IMAD.WIDE.U32 R6, R9, 0x8, R6 ;  /* 0x0000000809067825 */ /* 0x001fcc00078e0006 */
[----:B------:R-:W2:Y:S02]  /*0240*/  LDG.E.64 R6, desc[UR4][R6.64] ;  /* 0x0000000406067981 */ /* 0x000ea4000c1e1b00 */
[-C--:B--2---:R-:W-:Y:S02]  /*0250*/  IMAD R11, R7, R4.reuse, RZ ;  /* 0x00000004070b7224 */ /* 0x084fe400078e02ff */
[----:B------:R-:W-:-:S04]  /*0260*/  IMAD.WIDE.U32 R8, R6, R4, RZ ;  /* 0x0000000406087225 */ /* 0x000fc800078e00ff */
[----:B------:R-:W-:-:S05]  /*0270*/  IMAD R11, R5, R6, R11 ;  /* 0x00000006050b7224 */ /* 0x000fca00078e020b */
[----:B------:R-:W-:-:S05]  /*0280*/  IADD3 R9, PT, PT, R9, R11, RZ ;  /* 0x0000000b09097210 */ /* 0x000fca0007ffe0ff */
[----:B------:R-:W-:Y:S01]  /*0290*/  STG.E.64 desc[UR4][R2.64], R8 ;  /* 0x0000000802007986 */ /* 0x000fe2000c101b04 */
[----:B------:R-:W-:Y:S05]  /*02a0*/  EXIT ;  /* 0x000000000000794d */ /* 0x000fea0003800000 */
.L_x_2:
        /* <DEDUP_REMOVED lines=13> */
.L_x_5:


//--------------------- .nv.shared.reserved.0     --------------------------
	.section	.nv.shared.reserved.0,"aw",@nobits
	.weak		__nv_reservedSMEM_offset_0_alias
	.size		__nv_reservedSMEM_offset_0_alias, 0, 64
	.other		__nv_reservedSMEM_offset_0_alias,@"STO_CUDA_RESERVED_SHARED STV_DEFAULT"
__nv_reservedSMEM_offset_0_alias:
	.zero		0
	.zero		64


//--------------------- .nv.constant0._Z17hadamard_quad_gpuPiS_S_i --------------------------
	.section	.nv.constant0._Z17hadamard_quad_gpuPiS_S_i,"a",@progbits
	.sectionflags	@""
	.align	4
.nv.constant0._Z17hadamard_quad_gpuPiS_S_i:
	.zero		924


//--------------------- .nv.constant0._Z7max_gpuPiS_S_i --------------------------
	.section	.nv.constant0._Z7max_gpuPiS_S_i,"a",@progbits
	.sectionflags	@""
	.align	4
.nv.constant0._Z7max_gpuPiS_S_i:
	.zero		924


//--------------------- .nv.constant0._Z24CalculateHadamardProductPlS_i --------------------------
	.section	.nv.constant0._Z24CalculateHadamardProductPlS_i,"a",@progbits
	.sectionflags	@""
	.align	4
.nv.constant0._Z24CalculateHadamardProductPlS_i:
	.zero		916


//--------------------- SYMBOLS --------------------------

	.type		.nv.reservedSmem.offset0,@object
	.size		.nv.reservedSmem.offset0,0x4
